//
// Generated by NVIDIA NVVM Compiler
//
// Compiler Build ID: CL-36424714
// Cuda compilation tools, release 13.0, V13.0.88
// Based on NVVM 20.0.0
//

.version 9.0
.target sm_100
.address_size 64

	// .globl	_Z7findMinPi
// _ZZ7findMinPiE6s_data has been demoted
// _ZZ7findMaxPiE6s_data has been demoted

.visible .entry _Z7findMinPi(
	.param .u64 .ptr .align 1 _Z7findMinPi_param_0
)
{
	.reg .pred 	%p<21>;
	.reg .b32 	%r<43>;
	.reg .b64 	%rd<9>;
	// demoted variable
	.shared .align 4 .b8 _ZZ7findMinPiE6s_data[2048];
	ld.param.u64 	%rd2, [_Z7findMinPi_param_0];
	cvta.to.global.u64 	%rd1, %rd2;
	mov.u32 	%r1, %tid.x;
	mov.u32 	%r2, %ctaid.x;
	mov.u32 	%r3, %ntid.x;
	mul.lo.s32 	%r25, %r3, %r2;
	shl.b32 	%r26, %r25, 1;
	add.s32 	%r27, %r26, %r1;
	mul.wide.s32 	%rd3, %r27, 4;
	add.s64 	%rd4, %rd1, %rd3;
	ld.global.u32 	%r28, [%rd4];
	add.s32 	%r29, %r27, %r3;
	mul.wide.u32 	%rd5, %r29, 4;
	add.s64 	%rd6, %rd1, %rd5;
	ld.global.u32 	%r30, [%rd6];
	min.s32 	%r31, %r28, %r30;
	shl.b32 	%r32, %r1, 2;
	mov.u32 	%r33, _ZZ7findMinPiE6s_data;
	add.s32 	%r4, %r33, %r32;
	st.shared.u32 	[%r4], %r31;
	bar.sync 	0;
	setp.gt.u32 	%p1, %r1, 255;
	@%p1 bra 	$L__BB0_3;
	ld.shared.u32 	%r34, [%r4];
	ld.shared.u32 	%r5, [%r4+1024];
	setp.le.s32 	%p2, %r34, %r5;
	@%p2 bra 	$L__BB0_3;
	st.shared.u32 	[%r4], %r5;
$L__BB0_3:
	bar.sync 	0;
	setp.gt.u32 	%p3, %r1, 127;
	@%p3 bra 	$L__BB0_6;
	ld.shared.u32 	%r35, [%r4];
	ld.shared.u32 	%r6, [%r4+512];
	setp.le.s32 	%p4, %r35, %r6;
	@%p4 bra 	$L__BB0_6;
	st.shared.u32 	[%r4], %r6;
$L__BB0_6:
	bar.sync 	0;
	setp.gt.u32 	%p5, %r1, 63;
	@%p5 bra 	$L__BB0_9;
	ld.shared.u32 	%r36, [%r4];
	ld.shared.u32 	%r7, [%r4+256];
	setp.le.s32 	%p6, %r36, %r7;
	@%p6 bra 	$L__BB0_9;
	st.shared.u32 	[%r4], %r7;
$L__BB0_9:
	bar.sync 	0;
	setp.gt.u32 	%p7, %r1, 31;
	@%p7 bra 	$L__BB0_35;
	setp.lt.u32 	%p8, %r3, 33;
	@%p8 bra 	$L__BB0_13;
	ld.shared.u32 	%r39, [%r4];
	ld.shared.u32 	%r9, [%r4+128];
	setp.le.s32 	%p14, %r39, %r9;
	@%p14 bra 	$L__BB0_15;
	st.shared.u32 	[%r4], %r9;
	mov.u32 	%r39, %r9;
	bra.uni 	$L__BB0_15;
$L__BB0_13:
	setp.lt.u32 	%p9, %r3, 17;
	@%p9 bra 	$L__BB0_17;
	ld.shared.u32 	%r39, [%r4];
$L__BB0_15:
	ld.shared.u32 	%r12, [%r4+64];
	setp.le.s32 	%p15, %r39, %r12;
	@%p15 bra 	$L__BB0_19;
	st.shared.u32 	[%r4], %r12;
	mov.u32 	%r39, %r12;
	bra.uni 	$L__BB0_19;
$L__BB0_17:
	setp.lt.u32 	%p10, %r3, 9;
	@%p10 bra 	$L__BB0_21;
	ld.shared.u32 	%r39, [%r4];
$L__BB0_19:
	ld.shared.u32 	%r15, [%r4+32];
	setp.le.s32 	%p16, %r39, %r15;
	@%p16 bra 	$L__BB0_23;
	st.shared.u32 	[%r4], %r15;
	mov.u32 	%r39, %r15;
	bra.uni 	$L__BB0_23;
$L__BB0_21:
	setp.lt.u32 	%p11, %r3, 5;
	@%p11 bra 	$L__BB0_25;
	ld.shared.u32 	%r39, [%r4];
$L__BB0_23:
	ld.shared.u32 	%r18, [%r4+16];
	setp.le.s32 	%p17, %r39, %r18;
	@%p17 bra 	$L__BB0_27;
	st.shared.u32 	[%r4], %r18;
	mov.u32 	%r39, %r18;
	bra.uni 	$L__BB0_27;
$L__BB0_25:
	setp.lt.u32 	%p12, %r3, 3;
	@%p12 bra 	$L__BB0_29;
	ld.shared.u32 	%r39, [%r4];
$L__BB0_27:
	ld.shared.u32 	%r21, [%r4+8];
	setp.le.s32 	%p18, %r39, %r21;
	@%p18 bra 	$L__BB0_31;
	st.shared.u32 	[%r4], %r21;
	mov.u32 	%r39, %r21;
	bra.uni 	$L__BB0_31;
$L__BB0_29:
	setp.ne.s32 	%p13, %r3, 2;
	@%p13 bra 	$L__BB0_33;
	ld.shared.u32 	%r39, [%r4];
$L__BB0_31:
	ld.shared.u32 	%r24, [%r4+4];
	setp.le.s32 	%p19, %r39, %r24;
	@%p19 bra 	$L__BB0_33;
	st.shared.u32 	[%r4], %r24;
$L__BB0_33:
	setp.ne.s32 	%p20, %r1, 0;
	@%p20 bra 	$L__BB0_35;
	ld.shared.u32 	%r37, [_ZZ7findMinPiE6s_data];
	mul.wide.u32 	%rd7, %r2, 4;
	add.s64 	%rd8, %rd1, %rd7;
	st.global.u32 	[%rd8], %r37;
$L__BB0_35:
	ret;

}
	// .globl	_Z7findMaxPi
.visible .entry _Z7findMaxPi(
	.param .u64 .ptr .align 1 _Z7findMaxPi_param_0
)
{
	.reg .pred 	%p<21>;
	.reg .b32 	%r<43>;
	.reg .b64 	%rd<9>;
	// demoted variable
	.shared .align 4 .b8 _ZZ7findMaxPiE6s_data[2048];
	ld.param.u64 	%rd2, [_Z7findMaxPi_param_0];
	cvta.to.global.u64 	%rd1, %rd2;
	mov.u32 	%r1, %tid.x;
	mov.u32 	%r2, %ctaid.x;
	mov.u32 	%r3, %ntid.x;
	mul.lo.s32 	%r25, %r3, %r2;
	shl.b32 	%r26, %r25, 1;
	add.s32 	%r27, %r26, %r1;
	mul.wide.s32 	%rd3, %r27, 4;
	add.s64 	%rd4, %rd1, %rd3;
	ld.global.u32 	%r28, [%rd4];
	add.s32 	%r29, %r27, %r3;
	mul.wide.u32 	%rd5, %r29, 4;
	add.s64 	%rd6, %rd1, %rd5;
	ld.global.u32 	%r30, [%rd6];
	max.s32 	%r31, %r28, %r30;
	shl.b32 	%r32, %r1, 2;
	mov.u32 	%r33, _ZZ7findMaxPiE6s_data;
	add.s32 	%r4, %r33, %r32;
	st.shared.u32 	[%r4], %r31;
	bar.sync 	0;
	setp.gt.u32 	%p1, %r1, 255;
	@%p1 bra 	$L__BB1_3;
	ld.shared.u32 	%r34, [%r4];
	ld.shared.u32 	%r5, [%r4+1024];
	setp.ge.s32 	%p2, %r34, %r5;
	@%p2 bra 	$L__BB1_3;
	st.shared.u32 	[%r4], %r5;
$L__BB1_3:
	bar.sync 	0;
	setp.gt.u32 	%p3, %r1, 127;
	@%p3 bra 	$L__BB1_6;
	ld.shared.u32 	%r35, [%r4];
	ld.shared.u32 	%r6, [%r4+512];
	setp.ge.s32 	%p4, %r35, %r6;
	@%p4 bra 	$L__BB1_6;
	st.shared.u32 	[%r4], %r6;
$L__BB1_6:
	bar.sync 	0;
	setp.gt.u32 	%p5, %r1, 63;
	@%p5 bra 	$L__BB1_9;
	ld.shared.u32 	%r36, [%r4];
	ld.shared.u32 	%r7, [%r4+256];
	setp.ge.s32 	%p6, %r36, %r7;
	@%p6 bra 	$L__BB1_9;
	st.shared.u32 	[%r4], %r7;
$L__BB1_9:
	bar.sync 	0;
	setp.gt.u32 	%p7, %r1, 31;
	@%p7 bra 	$L__BB1_35;
	setp.lt.u32 	%p8, %r3, 33;
	@%p8 bra 	$L__BB1_13;
	ld.shared.u32 	%r39, [%r4];
	ld.shared.u32 	%r9, [%r4+128];
	setp.ge.s32 	%p14, %r39, %r9;
	@%p14 bra 	$L__BB1_15;
	st.shared.u32 	[%r4], %r9;
	mov.u32 	%r39, %r9;
	bra.uni 	$L__BB1_15;
$L__BB1_13:
	setp.lt.u32 	%p9, %r3, 17;
	@%p9 bra 	$L__BB1_17;
	ld.shared.u32 	%r39, [%r4];
$L__BB1_15:
	ld.shared.u32 	%r12, [%r4+64];
	setp.ge.s32 	%p15, %r39, %r12;
	@%p15 bra 	$L__BB1_19;
	st.shared.u32 	[%r4], %r12;
	mov.u32 	%r39, %r12;
	bra.uni 	$L__BB1_19;
$L__BB1_17:
	setp.lt.u32 	%p10, %r3, 9;
	@%p10 bra 	$L__BB1_21;
	ld.shared.u32 	%r39, [%r4];
$L__BB1_19:
	ld.shared.u32 	%r15, [%r4+32];
	setp.ge.s32 	%p16, %r39, %r15;
	@%p16 bra 	$L__BB1_23;
	st.shared.u32 	[%r4], %r15;
	mov.u32 	%r39, %r15;
	bra.uni 	$L__BB1_23;
$L__BB1_21:
	setp.lt.u32 	%p11, %r3, 5;
	@%p11 bra 	$L__BB1_25;
	ld.shared.u32 	%r39, [%r4];
$L__BB1_23:
	ld.shared.u32 	%r18, [%r4+16];
	setp.ge.s32 	%p17, %r39, %r18;
	@%p17 bra 	$L__BB1_27;
	st.shared.u32 	[%r4], %r18;
	mov.u32 	%r39, %r18;
	bra.uni 	$L__BB1_27;
$L__BB1_25:
	setp.lt.u32 	%p12, %r3, 3;
	@%p12 bra 	$L__BB1_29;
	ld.shared.u32 	%r39, [%r4];
$L__BB1_27:
	ld.shared.u32 	%r21, [%r4+8];
	setp.ge.s32 	%p18, %r39, %r21;
	@%p18 bra 	$L__BB1_31;
	st.shared.u32 	[%r4], %r21;
	mov.u32 	%r39, %r21;
	bra.uni 	$L__BB1_31;
$L__BB1_29:
	setp.ne.s32 	%p13, %r3, 2;
	@%p13 bra 	$L__BB1_33;
	ld.shared.u32 	%r39, [%r4];
$L__BB1_31:
	ld.shared.u32 	%r24, [%r4+4];
	setp.ge.s32 	%p19, %r39, %r24;
	@%p19 bra 	$L__BB1_33;
	st.shared.u32 	[%r4], %r24;
$L__BB1_33:
	setp.ne.s32 	%p20, %r1, 0;
	@%p20 bra 	$L__BB1_35;
	ld.shared.u32 	%r37, [_ZZ7findMaxPiE6s_data];
	mul.wide.u32 	%rd7, %r2, 4;
	add.s64 	%rd8, %rd1, %rd7;
	st.global.u32 	[%rd8], %r37;
$L__BB1_35:
	ret;

}


// ===== COMPILED SASS (sm_100) =====

	.target	sm_100

	.elftype	@"ET_EXEC"


//--------------------- .note.nv.tkinfo           --------------------------
	.section	.note.nv.tkinfo,"",@"SHT_NOTE"
	.sectionflags	@"SHF_NOTE_NV_TKINFO"
	.tkinfo
        /*0018*/ 	.word	0x00000002
        /*0030*/ 	.string	""
        /*0030*/ 	.string	"ptxas"
        /*0030*/ 	.string	"Cuda compilation tools, release 13.0, V13.0.88"
        /*0030*/ 	.string	"Build cuda_13.0.r13.0/compiler.36424714_0"
        /*0030*/ 	.string	"-arch sm_100 -m 64 "



//--------------------- .note.nv.cuinfo           --------------------------
	.section	.note.nv.cuinfo,"",@"SHT_NOTE"
	.sectionflags	@"SHF_NOTE_NV_CUINFO"
        /*0018*/ 	.short	0x0002
        /*001a*/ 	.short	0x0064
        /*001c*/ 	.short	0x0082
	.zero		2


//--------------------- .nv.info                  --------------------------
	.section	.nv.info,"",@"SHT_CUDA_INFO"
	.align	4


	//----- nvinfo : EIATTR_REGCOUNT
	.align		4
        /*0000*/ 	.byte	0x04, 0x2f
        /*0002*/ 	.short	(.L_1 - .L_0)
	.align		4
.L_0:
        /*0004*/ 	.word	index@(_Z7findMinPi)
        /*0008*/ 	.word	0x00000010


	//----- nvinfo : EIATTR_FRAME_SIZE
	.align		4
.L_1:
        /*000c*/ 	.byte	0x04, 0x11
        /*000e*/ 	.short	(.L_3 - .L_2)
	.align		4
.L_2:
        /*0010*/ 	.word	index@(_Z7findMinPi)
        /*0014*/ 	.word	0x00000000


	//----- nvinfo : EIATTR_REGCOUNT
	.align		4
.L_3:
        /*0018*/ 	.byte	0x04, 0x2f
        /*001a*/ 	.short	(.L_5 - .L_4)
	.align		4
.L_4:
        /*001c*/ 	.word	index@(_Z7findMaxPi)
        /*0020*/ 	.word	0x00000010


	//----- nvinfo : EIATTR_FRAME_SIZE
	.align		4
.L_5:
        /*0024*/ 	.byte	0x04, 0x11
        /*0026*/ 	.short	(.L_7 - .L_6)
	.align		4
.L_6:
        /*0028*/ 	.word	index@(_Z7findMaxPi)
        /*002c*/ 	.word	0x00000000


	//----- nvinfo : EIATTR_MIN_STACK_SIZE
	.align		4
.L_7:
        /*0030*/ 	.byte	0x04, 0x12
        /*0032*/ 	.short	(.L_9 - .L_8)
	.align		4
.L_8:
        /*0034*/ 	.word	index@(_Z7findMaxPi)
        /*0038*/ 	.word	0x00000000


	//----- nvinfo : EIATTR_MIN_STACK_SIZE
	.align		4
.L_9:
        /*003c*/ 	.byte	0x04, 0x12
        /*003e*/ 	.short	(.L_11 - .L_10)
	.align		4
.L_10:
        /*0040*/ 	.word	index@(_Z7findMinPi)
        /*0044*/ 	.word	0x00000000
.L_11:


//--------------------- .nv.compat                --------------------------
	.section	.nv.compat,"",@"SHT_CUDA_COMPAT_INFO"
	.align	4
        /*0000*/ 	.byte	0x02, 0x09, 0x00, 0x00, 0x02, 0x02, 0x01, 0x00, 0x02, 0x05, 0x05, 0x00, 0x03, 0x07, 0x01, 0x01
        /*0010*/ 	.byte	0x02, 0x03, 0x00, 0x00, 0x02, 0x06, 0x01, 0x00, 0x04, 0x0b, 0x08, 0x00, 0x09, 0x00, 0x00, 0x00
        /*0020*/ 	.byte	0x00, 0x00, 0x00, 0x00


//--------------------- .nv.info._Z7findMaxPi     --------------------------
	.section	.nv.info._Z7findMaxPi,"",@"SHT_CUDA_INFO"
	.sectionflags	@""
	.align	4


	//----- nvinfo : EIATTR_CUDA_API_VERSION
	.align		4
        /*0000*/ 	.byte	0x04, 0x37
        /*0002*/ 	.short	(.L_13 - .L_12)
.L_12:
        /*0004*/ 	.word	0x00000082


	//----- nvinfo : EIATTR_KPARAM_INFO
	.align		4
.L_13:
        /*0008*/ 	.byte	0x04, 0x17
        /*000a*/ 	.short	(.L_15 - .L_14)
.L_14:
        /*000c*/ 	.word	0x00000000
        /*0010*/ 	.short	0x0000
        /*0012*/ 	.short	0x0000
        /*0014*/ 	.byte	0x00, 0xf5, 0x21, 0x00


	//----- nvinfo : EIATTR_SPARSE_MMA_MASK
	.align		4
.L_15:
        /*0018*/ 	.byte	0x03, 0x50
        /*001a*/ 	.short	0x0000


	//----- nvinfo : EIATTR_MAXREG_COUNT
	.align		4
        /*001c*/ 	.byte	0x03, 0x1b
        /*001e*/ 	.short	0x00ff


	//----- nvinfo : EIATTR_NUM_BARRIERS
	.align		4
        /*0020*/ 	.byte	0x02, 0x4c
        /*0022*/ 	.byte	0x01
	.zero		1


	//----- nvinfo : EIATTR_MERCURY_ISA_VERSION
	.align		4
        /*0024*/ 	.byte	0x03, 0x5f
        /*0026*/ 	.short	0x0101


	//----- nvinfo : EIATTR_VRC_CTA_INIT_COUNT
	.align		4
        /*0028*/ 	.byte	0x02, 0x4a
	.zero		1
	.zero		1


	//----- nvinfo : EIATTR_EXIT_INSTR_OFFSETS
	.align		4
        /*002c*/ 	.byte	0x04, 0x1c
        /*002e*/ 	.short	(.L_17 - .L_16)


	//   ....[0]....
.L_16:
        /*0030*/ 	.word	0x00000300


	//   ....[1]....
        /*0034*/ 	.word	0x000006f0


	//   ....[2]....
        /*0038*/ 	.word	0x00000730


	//----- nvinfo : EIATTR_CRS_STACK_SIZE
	.align		4
.L_17:
        /*003c*/ 	.byte	0x04, 0x1e
        /*003e*/ 	.short	(.L_19 - .L_18)
.L_18:
        /*0040*/ 	.word	0x00000000


	//----- nvinfo : EIATTR_CBANK_PARAM_SIZE
	.align		4
.L_19:
        /*0044*/ 	.byte	0x03, 0x19
        /*0046*/ 	.short	0x0008


	//----- nvinfo : EIATTR_PARAM_CBANK
	.align		4
        /*0048*/ 	.byte	0x04, 0x0a
        /*004a*/ 	.short	(.L_21 - .L_20)
	.align		4
.L_20:
        /*004c*/ 	.word	index@(.nv.constant0._Z7findMaxPi)
        /*0050*/ 	.short	0x0380
        /*0052*/ 	.short	0x0008


	//----- nvinfo : EIATTR_SW_WAR
	.align		4
.L_21:
        /*0054*/ 	.byte	0x04, 0x36
        /*0056*/ 	.short	(.L_23 - .L_22)
.L_22:
        /*0058*/ 	.word	0x00000008
.L_23:


//--------------------- .nv.info._Z7findMinPi     --------------------------
	.section	.nv.info._Z7findMinPi,"",@"SHT_CUDA_INFO"
	.sectionflags	@""
	.align	4


	//----- nvinfo : EIATTR_CUDA_API_VERSION
	.align		4
        /*0000*/ 	.byte	0x04, 0x37
        /*0002*/ 	.short	(.L_25 - .L_24)
.L_24:
        /*0004*/ 	.word	0x00000082


	//----- nvinfo : EIATTR_KPARAM_INFO
	.align		4
.L_25:
        /*0008*/ 	.byte	0x04, 0x17
        /*000a*/ 	.short	(.L_27 - .L_26)
.L_26:
        /*000c*/ 	.word	0x00000000
        /*0010*/ 	.short	0x0000
        /*0012*/ 	.short	0x0000
        /*0014*/ 	.byte	0x00, 0xf5, 0x21, 0x00


	//----- nvinfo : EIATTR_SPARSE_MMA_MASK
	.align		4
.L_27:
        /*0018*/ 	.byte	0x03, 0x50
        /*001a*/ 	.short	0x0000


	//----- nvinfo : EIATTR_MAXREG_COUNT
	.align		4
        /*001c*/ 	.byte	0x03, 0x1b
        /*001e*/ 	.short	0x00ff


	//----- nvinfo : EIATTR_NUM_BARRIERS
	.align		4
        /*0020*/ 	.byte	0x02, 0x4c
        /*0022*/ 	.byte	0x01
	.zero		1


	//----- nvinfo : EIATTR_MERCURY_ISA_VERSION
	.align		4
        /*0024*/ 	.byte	0x03, 0x5f
        /*0026*/ 	.short	0x0101


	//----- nvinfo : EIATTR_VRC_CTA_INIT_COUNT
	.align		4
        /*0028*/ 	.byte	0x02, 0x4a
	.zero		1
	.zero		1


	//----- nvinfo : EIATTR_EXIT_INSTR_OFFSETS
	.align		4
        /*002c*/ 	.byte	0x04, 0x1c
        /*002e*/ 	.short	(.L_29 - .L_28)


	//   ....[0]....
.L_28:
        /*0030*/ 	.word	0x00000300


	//   ....[1]....
        /*0034*/ 	.word	0x000006f0


	//   ....[2]....
        /*0038*/ 	.word	0x00000730


	//----- nvinfo : EIATTR_CRS_STACK_SIZE
	.align		4
.L_29:
        /*003c*/ 	.byte	0x04, 0x1e
        /*003e*/ 	.short	(.L_31 - .L_30)
.L_30:
        /*0040*/ 	.word	0x00000000


	//----- nvinfo : EIATTR_CBANK_PARAM_SIZE
	.align		4
.L_31:
        /*0044*/ 	.byte	0x03, 0x19
        /*0046*/ 	.short	0x0008


	//----- nvinfo : EIATTR_PARAM_CBANK
	.align		4
        /*0048*/ 	.byte	0x04, 0x0a
        /*004a*/ 	.short	(.L_33 - .L_32)
	.align		4
.L_32:
        /*004c*/ 	.word	index@(.nv.constant0._Z7findMinPi)
        /*0050*/ 	.short	0x0380
        /*0052*/ 	.short	0x0008


	//----- nvinfo : EIATTR_SW_WAR
	.align		4
.L_33:
        /*0054*/ 	.byte	0x04, 0x36
        /*0056*/ 	.short	(.L_35 - .L_34)
.L_34:
        /*0058*/ 	.word	0x00000008
.L_35:


//--------------------- .nv.callgraph             --------------------------
	.section	.nv.callgraph,"",@"SHT_CUDA_CALLGRAPH"
	.align	4
	.sectionentsize	8
	.align		4
        /*0000*/ 	.word	0x00000000
	.align		4
        /*0004*/ 	.word	0xffffffff
	.align		4
        /*0008*/ 	.word	0x00000000
	.align		4
        /*000c*/ 	.word	0xfffffffe
	.align		4
        /*0010*/ 	.word	0x00000000
	.align		4
        /*0014*/ 	.word	0xfffffffd
	.align		4
        /*0018*/ 	.word	0x00000000
	.align		4
        /*001c*/ 	.word	0xfffffffc


//--------------------- .text._Z7findMaxPi        --------------------------
	.section	.text._Z7findMaxPi,"ax",@progbits
	.align	128
        .global         _Z7findMaxPi
        .type           _Z7findMaxPi,@function
        .size           _Z7findMaxPi,(.L_x_56 - _Z7findMaxPi)
        .other          _Z7findMaxPi,@"STO_CUDA_ENTRY STV_DEFAULT"
_Z7findMaxPi:
.text._Z7findMaxPi:
[----:B------:R-:W-:Y:S01]  /*0000*/  LDC R1, c[0x0][0x37c] ;  /* 0x0000df00ff017b82 */ /* 0x000fe20000000800 */
[----:B------:R-:W0:Y:S01]  /*0010*/  S2R R13, SR_CTAID.X ;  /* 0x00000000000d7919 */ /* 0x000e220000002500 */
[----:B------:R-:W0:Y:S06]  /*0020*/  LDCU UR8, c[0x0][0x360] ;  /* 0x00006c00ff0877ac */ /* 0x000e2c0008000800 */
[----:B------:R-:W1:Y:S01]  /*0030*/  LDC.64 R2, c[0x0][0x380] ;  /* 0x0000e000ff027b82 */ /* 0x000e620000000a00 */
[----:B------:R-:W2:Y:S01]  /*0040*/  S2R R11, SR_TID.X ;  /* 0x00000000000b7919 */ /* 0x000ea20000002100 */
[----:B------:R-:W3:Y:S01]  /*0050*/  LDCU.64 UR6, c[0x0][0x358] ;  /* 0x00006b00ff0677ac */ /* 0x000ee20008000a00 */
[----:B0-----:R-:W-:-:S04]  /*0060*/  IMAD R0, R13, UR8, RZ ;  /* 0x000000080d007c24 */ /* 0x001fc8000f8e02ff */
[----:B--2---:R-:W-:-:S04]  /*0070*/  IMAD R5, R0, 0x2, R11 ;  /* 0x0000000200057824 */ /* 0x004fc800078e020b */
[C---:B------:R-:W-:Y:S02]  /*0080*/  VIADD R7, R5.reuse, UR8 ;  /* 0x0000000805077c36 */ /* 0x040fe40008000000 */
[----:B-1----:R-:W-:-:S04]  /*0090*/  IMAD.WIDE R4, R5, 0x4, R2 ;  /* 0x0000000405047825 */ /* 0x002fc800078e0202 */
[----:B------:R-:W-:Y:S02]  /*00a0*/  IMAD.WIDE.U32 R6, R7, 0x4, R2 ;  /* 0x0000000407067825 */ /* 0x000fe400078e0002 */
[----:B---3--:R-:W2:Y:S04]  /*00b0*/  LDG.E R4, desc[UR6][R4.64] ;  /* 0x0000000604047981 */ /* 0x008ea8000c1e1900 */
[----:B------:R-:W2:Y:S01]  /*00c0*/  LDG.E R7, desc[UR6][R6.64] ;  /* 0x0000000606077981 */ /* 0x000ea2000c1e1900 */
[----:B------:R-:W0:Y:S01]  /*00d0*/  S2UR UR5, SR_CgaCtaId ;  /* 0x00000000000579c3 */ /* 0x000e220000008800 */
[----:B------:R-:W-:Y:S01]  /*00e0*/  UMOV UR4, 0x400 ;  /* 0x0000040000047882 */ /* 0x000fe20000000000 */
[C---:B------:R-:W-:Y:S01]  /*00f0*/  ISETP.GT.U32.AND P3, PT, R11.reuse, 0xff, PT ;  /* 0x000000ff0b00780c */ /* 0x040fe20003f64070 */
[----:B------:R-:W-:Y:S01]  /*0100*/  BSSY.RECONVERGENT B0, `(.L_x_0) ;  /* 0x000000e000007945 */ /* 0x000fe20003800200 */
[----:B------:R-:W-:-:S02]  /*0110*/  ISETP.GT.U32.AND P0, PT, R11, 0x7f, PT ;  /* 0x0000007f0b00780c */ /* 0x000fc40003f04070 */
[C---:B------:R-:W-:Y:S02]  /*0120*/  ISETP.GT.U32.AND P1, PT, R11.reuse, 0x3f, PT ;  /* 0x0000003f0b00780c */ /* 0x040fe40003f24070 */
[----:B------:R-:W-:Y:S01]  /*0130*/  ISETP.GT.U32.AND P2, PT, R11, 0x1f, PT ;  /* 0x0000001f0b00780c */ /* 0x000fe20003f44070 */
[----:B0-----:R-:W-:-:S06]  /*0140*/  ULEA UR4, UR5, UR4, 0x18 ;  /* 0x0000000405047291 */ /* 0x001fcc000f8ec0ff */
[----:B------:R-:W-:Y:S02]  /*0150*/  LEA R9, R11, UR4, 0x2 ;  /* 0x000000040b097c11 */ /* 0x000fe4000f8e10ff */
[----:B--2---:R-:W-:-:S05]  /*0160*/  VIMNMX R0, PT, PT, R4, R7, !PT ;  /* 0x0000000704007248 */ /* 0x004fca0007fe0100 */
[----:B------:R0:W-:Y:S01]  /*0170*/  STS [R9], R0 ;  /* 0x0000000009007388 */ /* 0x0001e20000000800 */
[----:B------:R-:W-:Y:S06]  /*0180*/  BAR.SYNC.DEFER_BLOCKING 0x0 ;  /* 0x0000000000007b1d */ /* 0x000fec0000010000 */
[----:B------:R-:W-:Y:S05]  /*0190*/  @P3 BRA `(.L_x_1) ;  /* 0x0000000000103947 */ /* 0x000fea0003800000 */
[----:B0-----:R-:W-:Y:S04]  /*01a0*/  LDS R0, [R9] ;  /* 0x0000000009007984 */ /* 0x001fe80000000800 */
[----:B------:R-:W0:Y:S02]  /*01b0*/  LDS R4, [R9+0x400] ;  /* 0x0004000009047984 */ /* 0x000e240000000800 */
[----:B0-----:R-:W-:-:S13]  /*01c0*/  ISETP.GE.AND P3, PT, R0, R4, PT ;  /* 0x000000040000720c */ /* 0x001fda0003f66270 */
[----:B------:R1:W-:Y:S02]  /*01d0*/  @!P3 STS [R9], R4 ;  /* 0x000000040900b388 */ /* 0x0003e40000000800 */
.L_x_1:
[----:B------:R-:W-:Y:S05]  /*01e0*/  BSYNC.RECONVERGENT B0 ;  /* 0x0000000000007941 */ /* 0x000fea0003800200 */
.L_x_0:
[----:B------:R-:W-:Y:S06]  /*01f0*/  BAR.SYNC.DEFER_BLOCKING 0x0 ;  /* 0x0000000000007b1d */ /* 0x000fec0000010000 */
[----:B------:R-:W-:Y:S04]  /*0200*/  BSSY.RECONVERGENT B0, `(.L_x_2) ;  /* 0x0000006000007945 */ /* 0x000fe80003800200 */
[----:B------:R-:W-:Y:S05]  /*0210*/  @P0 BRA `(.L_x_3) ;  /* 0x0000000000100947 */ /* 0x000fea0003800000 */
[----:B0-----:R-:W-:Y:S04]  /*0220*/  LDS R0, [R9] ;  /* 0x0000000009007984 */ /* 0x001fe80000000800 */
[----:B-1----:R-:W0:Y:S02]  /*0230*/  LDS R4, [R9+0x200] ;  /* 0x0002000009047984 */ /* 0x002e240000000800 */
[----:B0-----:R-:W-:-:S13]  /*0240*/  ISETP.GE.AND P0, PT, R0, R4, PT ;  /* 0x000000040000720c */ /* 0x001fda0003f06270 */
[----:B------:R2:W-:Y:S02]  /*0250*/  @!P0 STS [R9], R4 ;  /* 0x0000000409008388 */ /* 0x0005e40000000800 */
.L_x_3:
[----:B------:R-:W-:Y:S05]  /*0260*/  BSYNC.RECONVERGENT B0 ;  /* 0x0000000000007941 */ /* 0x000fea0003800200 */
.L_x_2:
[----:B------:R-:W-:Y:S06]  /*0270*/  BAR.SYNC.DEFER_BLOCKING 0x0 ;  /* 0x0000000000007b1d */ /* 0x000fec0000010000 */
[----:B------:R-:W-:Y:S04]  /*0280*/  BSSY.RECONVERGENT B0, `(.L_x_4) ;  /* 0x0000006000007945 */ /* 0x000fe80003800200 */
[----:B------:R-:W-:Y:S05]  /*0290*/  @P1 BRA `(.L_x_5) ;  /* 0x0000000000101947 */ /* 0x000fea0003800000 */
[----:B0-----:R-:W-:Y:S04]  /*02a0*/  LDS R0, [R9] ;  /* 0x0000000009007984 */ /* 0x001fe80000000800 */
[----:B-12---:R-:W0:Y:S02]  /*02b0*/  LDS R4, [R9+0x100] ;  /* 0x0001000009047984 */ /* 0x006e240000000800 */
[----:B0-----:R-:W-:-:S13]  /*02c0*/  ISETP.GE.AND P0, PT, R0, R4, PT ;  /* 0x000000040000720c */ /* 0x001fda0003f06270 */
[----:B------:R3:W-:Y:S02]  /*02d0*/  @!P0 STS [R9], R4 ;  /* 0x0000000409008388 */ /* 0x0007e40000000800 */
.L_x_5:
[----:B------:R-:W-:Y:S05]  /*02e0*/  BSYNC.RECONVERGENT B0 ;  /* 0x0000000000007941 */ /* 0x000fea0003800200 */
.L_x_4:
[----:B------:R-:W-:Y:S06]  /*02f0*/  BAR.SYNC.DEFER_BLOCKING 0x0 ;  /* 0x0000000000007b1d */ /* 0x000fec0000010000 */
[----:B------:R-:W-:Y:S05]  /*0300*/  @P2 EXIT ;  /* 0x000000000000294d */ /* 0x000fea0003800000 */
[----:B------:R-:W-:-:S09]  /*0310*/  UISETP.GE.U32.AND UP0, UPT, UR8, 0x21, UPT ;  /* 0x000000210800788c */ /* 0x000fd2000bf06070 */
[----:B------:R-:W-:Y:S05]  /*0320*/  BRA.U !UP0, `(.L_x_6) ;  /* 0x0000000108247547 */ /* 0x000fea000b800000 */
[----:B------:R-:W-:Y:S01]  /*0330*/  LDS R5, [R9] ;  /* 0x0000000009057984 */ /* 0x000fe20000000800 */
[----:B------:R-:W-:Y:S03]  /*0340*/  BSSY.RECONVERGENT B0, `(.L_x_7) ;  /* 0x0000006000007945 */ /* 0x000fe60003800200 */
[----:B0-----:R-:W0:Y:S02]  /*0350*/  LDS R0, [R9+0x80] ;  /* 0x0000800009007984 */ /* 0x001e240000000800 */
[----:B0-----:R-:W-:-:S13]  /*0360*/  ISETP.GE.AND P0, PT, R5, R0, PT ;  /* 0x000000000500720c */ /* 0x001fda0003f06270 */
[----:B------:R-:W-:Y:S05]  /*0370*/  @P0 BRA `(.L_x_8) ;  /* 0x0000000000080947 */ /* 0x000fea0003800000 */
[----:B------:R0:W-:Y:S01]  /*0380*/  STS [R9], R0 ;  /* 0x0000000009007388 */ /* 0x0001e20000000800 */
[----:B------:R-:W-:-:S07]  /*0390*/  IMAD.MOV.U32 R5, RZ, RZ, R0 ;  /* 0x000000ffff057224 */ /* 0x000fce00078e0000 */
.L_x_8:
[----:B------:R-:W-:Y:S05]  /*03a0*/  BSYNC.RECONVERGENT B0 ;  /* 0x0000000000007941 */ /* 0x000fea0003800200 */
.L_x_7:
[----:B------:R-:W-:Y:S05]  /*03b0*/  BRA `(.L_x_9) ;  /* 0x00000000000c7947 */ /* 0x000fea0003800000 */
.L_x_6:
[----:B------:R-:W-:-:S09]  /*03c0*/  UISETP.GE.U32.AND UP0, UPT, UR8, 0x11, UPT ;  /* 0x000000110800788c */ /* 0x000fd2000bf06070 */
[----:B------:R-:W-:Y:S05]  /*03d0*/  BRA.U !UP0, `(.L_x_10) ;  /* 0x0000000108247547 */ /* 0x000fea000b800000 */
[----:B------:R4:W0:Y:S02]  /*03e0*/  LDS R5, [R9] ;  /* 0x0000000009057984 */ /* 0x0008240000000800 */
.L_x_9:
[----:B0-----:R-:W0:Y:S01]  /*03f0*/  LDS R0, [R9+0x40] ;  /* 0x0000400009007984 */ /* 0x001e220000000800 */
[----:B------:R-:W-:Y:S01]  /*0400*/  BSSY.RECONVERGENT B0, `(.L_x_11) ;  /* 0x0000005000007945 */ /* 0x000fe20003800200 */
[----:B0-----:R-:W-:-:S13]  /*0410*/  ISETP.GE.AND P0, PT, R5, R0, PT ;  /* 0x000000000500720c */ /* 0x001fda0003f06270 */
[----:B------:R-:W-:Y:S05]  /*0420*/  @P0 BRA `(.L_x_12) ;  /* 0x0000000000080947 */ /* 0x000fea0003800000 */
[----:B------:R0:W-:Y:S01]  /*0430*/  STS [R9], R0 ;  /* 0x0000000009007388 */ /* 0x0001e20000000800 */
[----:B------:R-:W-:-:S07]  /*0440*/  IMAD.MOV.U32 R5, RZ, RZ, R0 ;  /* 0x000000ffff057224 */ /* 0x000fce00078e0000 */
.L_x_12:
[----:B------:R-:W-:Y:S05]  /*0450*/  BSYNC.RECONVERGENT B0 ;  /* 0x0000000000007941 */ /* 0x000fea0003800200 */
.L_x_11:
[----:B------:R-:W-:Y:S05]  /*0460*/  BRA `(.L_x_13) ;  /* 0x00000000000c7947 */ /* 0x000fea0003800000 */
.L_x_10:
[----:B------:R-:W-:-:S09]  /*0470*/  UISETP.GE.U32.AND UP0, UPT, UR8, 0x9, UPT ;  /* 0x000000090800788c */ /* 0x000fd2000bf06070 */
[----:B------:R-:W-:Y:S05]  /*0480*/  BRA.U !UP0, `(.L_x_14) ;  /* 0x0000000108247547 */ /* 0x000fea000b800000 */
[----:B------:R4:W0:Y:S02]  /*0490*/  LDS R5, [R9] ;  /* 0x0000000009057984 */ /* 0x0008240000000800 */
.L_x_13:
[----:B0-----:R-:W0:Y:S01]  /*04a0*/  LDS R0, [R9+0x20] ;  /* 0x0000200009007984 */ /* 0x001e220000000800 */
[----:B------:R-:W-:Y:S01]  /*04b0*/  BSSY.RECONVERGENT B0, `(.L_x_15) ;  /* 0x0000005000007945 */ /* 0x000fe20003800200 */
[----:B0-----:R-:W-:-:S13]  /*04c0*/  ISETP.GE.AND P0, PT, R5, R0, PT ;  /* 0x000000000500720c */ /* 0x001fda0003f06270 */
[----:B------:R-:W-:Y:S05]  /*04d0*/  @P0 BRA `(.L_x_16) ;  /* 0x0000000000080947 */ /* 0x000fea0003800000 */
[----:B------:R0:W-:Y:S01]  /*04e0*/  STS [R9], R0 ;  /* 0x0000000009007388 */ /* 0x0001e20000000800 */
[----:B------:R-:W-:-:S07]  /*04f0*/  IMAD.MOV.U32 R5, RZ, RZ, R0 ;  /* 0x000000ffff057224 */ /* 0x000fce00078e0000 */
.L_x_16:
[----:B------:R-:W-:Y:S05]  /*0500*/  BSYNC.RECONVERGENT B0 ;  /* 0x0000000000007941 */ /* 0x000fea0003800200 */
.L_x_15:
[----:B------:R-:W-:Y:S05]  /*0510*/  BRA `(.L_x_17) ;  /* 0x00000000000c7947 */ /* 0x000fea0003800000 */
.L_x_14:
[----:B------:R-:W-:-:S09]  /*0520*/  UISETP.GE.U32.AND UP0, UPT, UR8, 0x5, UPT ;  /* 0x000000050800788c */ /* 0x000fd2000bf06070 */
[----:B------:R-:W-:Y:S05]  /*0530*/  BRA.U !UP0, `(.L_x_18) ;  /* 0x0000000108247547 */ /* 0x000fea000b800000 */
[----:B------:R4:W0:Y:S02]  /*0540*/  LDS R5, [R9] ;  /* 0x0000000009057984 */ /* 0x0008240000000800 */
.L_x_17:
[----:B0-----:R-:W0:Y:S01]  /*0550*/  LDS R0, [R9+0x10] ;  /* 0x0000100009007984 */ /* 0x001e220000000800 */
[----:B------:R-:W-:Y:S01]  /*0560*/  BSSY.RECONVERGENT B0, `(.L_x_19) ;  /* 0x0000005000007945 */ /* 0x000fe20003800200 */
[----:B0-----:R-:W-:-:S13]  /*0570*/  ISETP.GE.AND P0, PT, R5, R0, PT ;  /* 0x000000000500720c */ /* 0x001fda0003f06270 */
[----:B------:R-:W-:Y:S05]  /*0580*/  @P0 BRA `(.L_x_20) ;  /* 0x0000000000080947 */ /* 0x000fea0003800000 */
[----:B------:R0:W-:Y:S01]  /*0590*/  STS [R9], R0 ;  /* 0x0000000009007388 */ /* 0x0001e20000000800 */
[----:B------:R-:W-:-:S07]  /*05a0*/  IMAD.MOV.U32 R5, RZ, RZ, R0 ;  /* 0x000000ffff057224 */ /* 0x000fce00078e0000 */
.L_x_20:
[----:B------:R-:W-:Y:S05]  /*05b0*/  BSYNC.RECONVERGENT B0 ;  /* 0x0000000000007941 */ /* 0x000fea0003800200 */
.L_x_19:
[----:B------:R-:W-:Y:S05]  /*05c0*/  BRA `(.L_x_21) ;  /* 0x00000000000c7947 */ /* 0x000fea0003800000 */
.L_x_18:
[----:B------:R-:W-:-:S09]  /*05d0*/  UISETP.GE.U32.AND UP0, UPT, UR8, 0x3, UPT ;  /* 0x000000030800788c */ /* 0x000fd2000bf06070 */
[----:B------:R-:W-:Y:S05]  /*05e0*/  BRA.U !UP0, `(.L_x_22) ;  /* 0x0000000108247547 */ /* 0x000fea000b800000 */
[----:B------:R4:W0:Y:S02]  /*05f0*/  LDS R5, [R9] ;  /* 0x0000000009057984 */ /* 0x0008240000000800 */
.L_x_21:
[----:B0-----:R-:W0:Y:S01]  /*0600*/  LDS R0, [R9+0x8] ;  /* 0x0000080009007984 */ /* 0x001e220000000800 */
[----:B------:R-:W-:Y:S01]  /*0610*/  BSSY.RECONVERGENT B0, `(.L_x_23) ;  /* 0x0000005000007945 */ /* 0x000fe20003800200 */
[----:B0-----:R-:W-:-:S13]  /*0620*/  ISETP.GE.AND P0, PT, R5, R0, PT ;  /* 0x000000000500720c */ /* 0x001fda0003f06270 */
[----:B------:R-:W-:Y:S05]  /*0630*/  @P0 BRA `(.L_x_24) ;  /* 0x0000000000080947 */ /* 0x000fea0003800000 */
[----:B------:R0:W-:Y:S01]  /*0640*/  STS [R9], R0 ;  /* 0x0000000009007388 */ /* 0x0001e20000000800 */
[----:B------:R-:W-:-:S07]  /*0650*/  IMAD.MOV.U32 R5, RZ, RZ, R0 ;  /* 0x000000ffff057224 */ /* 0x000fce00078e0000 */
.L_x_24:
[----:B------:R-:W-:Y:S05]  /*0660*/  BSYNC.RECONVERGENT B0 ;  /* 0x0000000000007941 */ /* 0x000fea0003800200 */
.L_x_23:
[----:B------:R-:W-:Y:S05]  /*0670*/  BRA `(.L_x_25) ;  /* 0x00000000000c7947 */ /* 0x000fea0003800000 */
.L_x_22:
[----:B------:R-:W-:-:S09]  /*0680*/  UISETP.NE.AND UP0, UPT, UR8, 0x2, UPT ;  /* 0x000000020800788c */ /* 0x000fd2000bf05270 */
[----:B------:R-:W-:Y:S05]  /*0690*/  BRA.U UP0, `(.L_x_26) ;  /* 0x0000000100107547 */ /* 0x000fea000b800000 */
[----:B------:R4:W0:Y:S02]  /*06a0*/  LDS R5, [R9] ;  /* 0x0000000009057984 */ /* 0x0008240000000800 */
.L_x_25:
[----:B0-----:R-:W0:Y:S02]  /*06b0*/  LDS R0, [R9+0x4] ;  /* 0x0000040009007984 */ /* 0x001e240000000800 */
[----:B0-----:R-:W-:-:S13]  /*06c0*/  ISETP.GE.AND P0, PT, R5, R0, PT ;  /* 0x000000000500720c */ /* 0x001fda0003f06270 */
[----:B------:R0:W-:Y:S02]  /*06d0*/  @!P0 STS [R9], R0 ;  /* 0x0000000009008388 */ /* 0x0001e40000000800 */
.L_x_26:
[----:B------:R-:W-:-:S13]  /*06e0*/  ISETP.NE.AND P0, PT, R11, RZ, PT ;  /* 0x000000ff0b00720c */ /* 0x000fda0003f05270 */
[----:B------:R-:W-:Y:S05]  /*06f0*/  @P0 EXIT ;  /* 0x000000000000094d */ /* 0x000fea0003800000 */
[----:B------:R-:W5:Y:S01]  /*0700*/  LDS R5, [UR4] ;  /* 0x00000004ff057984 */ /* 0x000f620008000800 */
[----:B------:R-:W-:-:S05]  /*0710*/  IMAD.WIDE.U32 R2, R13, 0x4, R2 ;  /* 0x000000040d027825 */ /* 0x000fca00078e0002 */
[----:B-----5:R-:W-:Y:S01]  /*0720*/  STG.E desc[UR6][R2.64], R5 ;  /* 0x0000000502007986 */ /* 0x020fe2000c101906 */
[----:B------:R-:W-:Y:S05]  /*0730*/  EXIT ;  /* 0x000000000000794d */ /* 0x000fea0003800000 */
.L_x_27:
[----:B------:R-:W-:-:S00]  /*0740*/  BRA `(.L_x_27) ;  /* 0xfffffffc00fc7947 */ /* 0x000fc0000383ffff */
[----:B------:R-:W-:-:S00]  /*0750*/  NOP ;  /* 0x0000000000007918 */ /* 0x000fc00000000000 */
        /* <DEDUP_REMOVED lines=10> */
.L_x_56:


//--------------------- .text._Z7findMinPi        --------------------------
	.section	.text._Z7findMinPi,"ax",@progbits
	.align	128
        .global         _Z7findMinPi
        .type           _Z7findMinPi,@function
        .size           _Z7findMinPi,(.L_x_57 - _Z7findMinPi)
        .other          _Z7findMinPi,@"STO_CUDA_ENTRY STV_DEFAULT"
_Z7findMinPi:
.text._Z7findMinPi:
        /* <DEDUP_REMOVED lines=22> */
[----:B--2---:R-:W-:-:S05]  /*0160*/  VIMNMX R0, PT, PT, R4, R7, PT ;  /* 0x0000000704007248 */ /* 0x004fca0003fe0100 */
[----:B------:R0:W-:Y:S01]  /*0170*/  STS [R9], R0 ;  /* 0x0000000009007388 */ /* 0x0001e20000000800 */
[----:B------:R-:W-:Y:S06]  /*0180*/  BAR.SYNC.DEFER_BLOCKING 0x0 ;  /* 0x0000000000007b1d */ /* 0x000fec0000010000 */
[----:B------:R-:W-:Y:S05]  /*0190*/  @P3 BRA `(.L_x_29) ;  /* 0x0000000000103947 */ /* 0x000fea0003800000 */
[----:B0-----:R-:W-:Y:S04]  /*01a0*/  LDS R0, [R9] ;  /* 0x0000000009007984 */ /* 0x001fe80000000800 */
[----:B------:R-:W0:Y:S02]  /*01b0*/  LDS R4, [R9+0x400] ;  /* 0x0004000009047984 */ /* 0x000e240000000800 */
[----:B0-----:R-:W-:-:S13]  /*01c0*/  ISETP.GT.AND P3, PT, R0, R4, PT ;  /* 0x000000040000720c */ /* 0x001fda0003f64270 */
[----:B------:R1:W-:Y:S02]  /*01d0*/  @P3 STS [R9], R4 ;  /* 0x0000000409003388 */ /* 0x0003e40000000800 */
.L_x_29:
[----:B------:R-:W-:Y:S05]  /*01e0*/  BSYNC.RECONVERGENT B0 ;  /* 0x0000000000007941 */ /* 0x000fea0003800200 */
.L_x_28:
[----:B------:R-:W-:Y:S06]  /*01f0*/  BAR.SYNC.DEFER_BLOCKING 0x0 ;  /* 0x0000000000007b1d */ /* 0x000fec0000010000 */
[----:B------:R-:W-:Y:S04]  /*0200*/  BSSY.RECONVERGENT B0, `(.L_x_30) ;  /* 0x0000006000007945 */ /* 0x000fe80003800200 */
[----:B------:R-:W-:Y:S05]  /*0210*/  @P0 BRA `(.L_x_31) ;  /* 0x0000000000100947 */ /* 0x000fea0003800000 */
[----:B0-----:R-:W-:Y:S04]  /*0220*/  LDS R0, [R9] ;  /* 0x0000000009007984 */ /* 0x001fe80000000800 */
[----:B-1----:R-:W0:Y:S02]  /*0230*/  LDS R4, [R9+0x200] ;  /* 0x0002000009047984 */ /* 0x002e240000000800 */
[----:B0-----:R-:W-:-:S13]  /*0240*/  ISETP.GT.AND P0, PT, R0, R4, PT ;  /* 0x000000040000720c */ /* 0x001fda0003f04270 */
[----:B------:R2:W-:Y:S02]  /*0250*/  @P0 STS [R9], R4 ;  /* 0x0000000409000388 */ /* 0x0005e40000000800 */
.L_x_31:
[----:B------:R-:W-:Y:S05]  /*0260*/  BSYNC.RECONVERGENT B0 ;  /* 0x0000000000007941 */ /* 0x000fea0003800200 */
.L_x_30:
[----:B------:R-:W-:Y:S06]  /*0270*/  BAR.SYNC.DEFER_BLOCKING 0x0 ;  /* 0x0000000000007b1d */ /* 0x000fec0000010000 */
[----:B------:R-:W-:Y:S04]  /*0280*/  BSSY.RECONVERGENT B0, `(.L_x_32) ;  /* 0x0000006000007945 */ /* 0x000fe80003800200 */
[----:B------:R-:W-:Y:S05]  /*0290*/  @P1 BRA `(.L_x_33) ;  /* 0x0000000000101947 */ /* 0x000fea0003800000 */
[----:B0-----:R-:W-:Y:S04]  /*02a0*/  LDS R0, [R9] ;  /* 0x0000000009007984 */ /* 0x001fe80000000800 */
[----:B-12---:R-:W0:Y:S02]  /*02b0*/  LDS R4, [R9+0x100] ;  /* 0x0001000009047984 */ /* 0x006e240000000800 */
[----:B0-----:R-:W-:-:S13]  /*02c0*/  ISETP.GT.AND P0, PT, R0, R4, PT ;  /* 0x000000040000720c */ /* 0x001fda0003f04270 */
[----:B------:R3:W-:Y:S02]  /*02d0*/  @P0 STS [R9], R4 ;  /* 0x0000000409000388 */ /* 0x0007e40000000800 */
.L_x_33:
[----:B------:R-:W-:Y:S05]  /*02e0*/  BSYNC.RECONVERGENT B0 ;  /* 0x0000000000007941 */ /* 0x000fea0003800200 */
.L_x_32:
[----:B------:R-:W-:Y:S06]  /*02f0*/  BAR.SYNC.DEFER_BLOCKING 0x0 ;  /* 0x0000000000007b1d */ /* 0x000fec0000010000 */
[----:B------:R-:W-:Y:S05]  /*0300*/  @P2 EXIT ;  /* 0x000000000000294d */ /* 0x000fea0003800000 */
[----:B------:R-:W-:-:S09]  /*0310*/  UISETP.GE.U32.AND UP0, UPT, UR8, 0x21, UPT ;  /* 0x000000210800788c */ /* 0x000fd2000bf06070 */
[----:B------:R-:W-:Y:S05]  /*0320*/  BRA.U !UP0, `(.L_x_34) ;  /* 0x0000000108247547 */ /* 0x000fea000b800000 */
[----:B------:R-:W-:Y:S01]  /*0330*/  LDS R5, [R9] ;  /* 0x0000000009057984 */ /* 0x000fe20000000800 */
[----:B------:R-:W-:Y:S03]  /*0340*/  BSSY.RECONVERGENT B0, `(.L_x_35) ;  /* 0x0000006000007945 */ /* 0x000fe60003800200 */
[----:B0-----:R-:W0:Y:S02]  /*0350*/  LDS R0, [R9+0x80] ;  /* 0x0000800009007984 */ /* 0x001e240000000800 */
[----:B0-----:R-:W-:-:S13]  /*0360*/  ISETP.GT.AND P0, PT, R5, R0, PT ;  /* 0x000000000500720c */ /* 0x001fda0003f04270 */
[----:B------:R-:W-:Y:S05]  /*0370*/  @!P0 BRA `(.L_x_36) ;  /* 0x0000000000088947 */ /* 0x000fea0003800000 */
[----:B------:R0:W-:Y:S01]  /*0380*/  STS [R9], R0 ;  /* 0x0000000009007388 */ /* 0x0001e20000000800 */
[----:B------:R-:W-:-:S07]  /*0390*/  IMAD.MOV.U32 R5, RZ, RZ, R0 ;  /* 0x000000ffff057224 */ /* 0x000fce00078e0000 */
.L_x_36:
[----:B------:R-:W-:Y:S05]  /*03a0*/  BSYNC.RECONVERGENT B0 ;  /* 0x0000000000007941 */ /* 0x000fea0003800200 */
.L_x_35:
[----:B------:R-:W-:Y:S05]  /*03b0*/  BRA `(.L_x_37) ;  /* 0x00000000000c7947 */ /* 0x000fea0003800000 */
.L_x_34:
[----:B------:R-:W-:-:S09]  /*03c0*/  UISETP.GE.U32.AND UP0, UPT, UR8, 0x11, UPT ;  /* 0x000000110800788c */ /* 0x000fd2000bf06070 */
[----:B------:R-:W-:Y:S05]  /*03d0*/  BRA.U !UP0, `(.L_x_38) ;  /* 0x0000000108247547 */ /* 0x000fea000b800000 */
[----:B------:R4:W0:Y:S02]  /*03e0*/  LDS R5, [R9] ;  /* 0x0000000009057984 */ /* 0x0008240000000800 */
.L_x_37:
[----:B0-----:R-:W0:Y:S01]  /*03f0*/  LDS R0, [R9+0x40] ;  /* 0x0000400009007984 */ /* 0x001e220000000800 */
[----:B------:R-:W-:Y:S01]  /*0400*/  BSSY.RECONVERGENT B0, `(.L_x_39) ;  /* 0x0000005000007945 */ /* 0x000fe20003800200 */
[----:B0-----:R-:W-:-:S13]  /*0410*/  ISETP.GT.AND P0, PT, R5, R0, PT ;  /* 0x000000000500720c */ /* 0x001fda0003f04270 */
[----:B------:R-:W-:Y:S05]  /*0420*/  @!P0 BRA `(.L_x_40) ;  /* 0x0000000000088947 */ /* 0x000fea0003800000 */
[----:B------:R0:W-:Y:S01]  /*0430*/  STS [R9], R0 ;  /* 0x0000000009007388 */ /* 0x0001e20000000800 */
[----:B------:R-:W-:-:S07]  /*0440*/  IMAD.MOV.U32 R5, RZ, RZ, R0 ;  /* 0x000000ffff057224 */ /* 0x000fce00078e0000 */
.L_x_40:
[----:B------:R-:W-:Y:S05]  /*0450*/  BSYNC.RECONVERGENT B0 ;  /* 0x0000000000007941 */ /* 0x000fea0003800200 */
.L_x_39:
[----:B------:R-:W-:Y:S05]  /*0460*/  BRA `(.L_x_41) ;  /* 0x00000000000c7947 */ /* 0x000fea0003800000 */
.L_x_38:
[----:B------:R-:W-:-:S09]  /*0470*/  UISETP.GE.U32.AND UP0, UPT, UR8, 0x9, UPT ;  /* 0x000000090800788c */ /* 0x000fd2000bf06070 */
[----:B------:R-:W-:Y:S05]  /*0480*/  BRA.U !UP0, `(.L_x_42) ;  /* 0x0000000108247547 */ /* 0x000fea000b800000 */
[----:B------:R4:W0:Y:S02]  /*0490*/  LDS R5, [R9] ;  /* 0x0000000009057984 */ /* 0x0008240000000800 */
.L_x_41:
[----:B0-----:R-:W0:Y:S01]  /*04a0*/  LDS R0, [R9+0x20] ;  /* 0x0000200009007984 */ /* 0x001e220000000800 */
[----:B------:R-:W-:Y:S01]  /*04b0*/  BSSY.RECONVERGENT B0, `(.L_x_43) ;  /* 0x0000005000007945 */ /* 0x000fe20003800200 */
[----:B0-----:R-:W-:-:S13]  /*04c0*/  ISETP.GT.AND P0, PT, R5, R0, PT ;  /* 0x000000000500720c */ /* 0x001fda0003f04270 */
[----:B------:R-:W-:Y:S05]  /*04d0*/  @!P0 BRA `(.L_x_44) ;  /* 0x0000000000088947 */ /* 0x000fea0003800000 */
[----:B------:R0:W-:Y:S01]  /*04e0*/  STS [R9], R0 ;  /* 0x0000000009007388 */ /* 0x0001e20000000800 */
[----:B------:R-:W-:-:S07]  /*04f0*/  IMAD.MOV.U32 R5, RZ, RZ, R0 ;  /* 0x000000ffff057224 */ /* 0x000fce00078e0000 */
.L_x_44:
[----:B------:R-:W-:Y:S05]  /*0500*/  BSYNC.RECONVERGENT B0 ;  /* 0x0000000000007941 */ /* 0x000fea0003800200 */
.L_x_43:
[----:B------:R-:W-:Y:S05]  /*0510*/  BRA `(.L_x_45) ;  /* 0x00000000000c7947 */ /* 0x000fea0003800000 */
.L_x_42:
[----:B------:R-:W-:-:S09]  /*0520*/  UISETP.GE.U32.AND UP0, UPT, UR8, 0x5, UPT ;  /* 0x000000050800788c */ /* 0x000fd2000bf06070 */
[----:B------:R-:W-:Y:S05]  /*0530*/  BRA.U !UP0, `(.L_x_46) ;  /* 0x0000000108247547 */ /* 0x000fea000b800000 */
[----:B------:R4:W0:Y:S02]  /*0540*/  LDS R5, [R9] ;  /* 0x0000000009057984 */ /* 0x0008240000000800 */
.L_x_45:
[----:B0-----:R-:W0:Y:S01]  /*0550*/  LDS R0, [R9+0x10] ;  /* 0x0000100009007984 */ /* 0x001e220000000800 */
[----:B------:R-:W-:Y:S01]  /*0560*/  BSSY.RECONVERGENT B0, `(.L_x_47) ;  /* 0x0000005000007945 */ /* 0x000fe20003800200 */
[----:B0-----:R-:W-:-:S13]  /*0570*/  ISETP.GT.AND P0, PT, R5, R0, PT ;  /* 0x000000000500720c */ /* 0x001fda0003f04270 */
[----:B------:R-:W-:Y:S05]  /*0580*/  @!P0 BRA `(.L_x_48) ;  /* 0x0000000000088947 */ /* 0x000fea0003800000 */
[----:B------:R0:W-:Y:S01]  /*0590*/  STS [R9], R0 ;  /* 0x0000000009007388 */ /* 0x0001e20000000800 */
[----:B------:R-:W-:-:S07]  /*05a0*/  IMAD.MOV.U32 R5, RZ, RZ, R0 ;  /* 0x000000ffff057224 */ /* 0x000fce00078e0000 */
.L_x_48:
[----:B------:R-:W-:Y:S05]  /*05b0*/  BSYNC.RECONVERGENT B0 ;  /* 0x0000000000007941 */ /* 0x000fea0003800200 */
.L_x_47:
[----:B------:R-:W-:Y:S05]  /*05c0*/  BRA `(.L_x_49) ;  /* 0x00000000000c7947 */ /* 0x000fea0003800000 */
.L_x_46:
[----:B------:R-:W-:-:S09]  /*05d0*/  UISETP.GE.U32.AND UP0, UPT, UR8, 0x3, UPT ;  /* 0x000000030800788c */ /* 0x000fd2000bf06070 */
[----:B------:R-:W-:Y:S05]  /*05e0*/  BRA.U !UP0, `(.L_x_50) ;  /* 0x0000000108247547 */ /* 0x000fea000b800000 */
[----:B------:R4:W0:Y:S02]  /*05f0*/  LDS R5, [R9] ;  /* 0x0000000009057984 */ /* 0x0008240000000800 */
.L_x_49:
[----:B0-----:R-:W0:Y:S01]  /*0600*/  LDS R0, [R9+0x8] ;  /* 0x0000080009007984 */ /* 0x001e220000000800 */
[----:B------:R-:W-:Y:S01]  /*0610*/  BSSY.RECONVERGENT B0, `(.L_x_51) ;  /* 0x0000005000007945 */ /* 0x000fe20003800200 */
[----:B0-----:R-:W-:-:S13]  /*0620*/  ISETP.GT.AND P0, PT, R5, R0, PT ;  /* 0x000000000500720c */ /* 0x001fda0003f04270 */
[----:B------:R-:W-:Y:S05]  /*0630*/  @!P0 BRA `(.L_x_52) ;  /* 0x0000000000088947 */ /* 0x000fea0003800000 */
[----:B------:R0:W-:Y:S01]  /*0640*/  STS [R9], R0 ;  /* 0x0000000009007388 */ /* 0x0001e20000000800 */
[----:B------:R-:W-:-:S07]  /*0650*/  IMAD.MOV.U32 R5, RZ, RZ, R0 ;  /* 0x000000ffff057224 */ /* 0x000fce00078e0000 */
.L_x_52:
[----:B------:R-:W-:Y:S05]  /*0660*/  BSYNC.RECONVERGENT B0 ;  /* 0x0000000000007941 */ /* 0x000fea0003800200 */
.L_x_51:
[----:B------:R-:W-:Y:S05]  /*0670*/  BRA `(.L_x_53) ;  /* 0x00000000000c7947 */ /* 0x000fea0003800000 */
.L_x_50:
[----:B------:R-:W-:-:S09]  /*0680*/  UISETP.NE.AND UP0, UPT, UR8, 0x2, UPT ;  /* 0x000000020800788c */ /* 0x000fd2000bf05270 */
[----:B------:R-:W-:Y:S05]  /*0690*/  BRA.U UP0, `(.L_x_54) ;  /* 0x0000000100107547 */ /* 0x000fea000b800000 */
[----:B------:R4:W0:Y:S02]  /*06a0*/  LDS R5, [R9] ;  /* 0x0000000009057984 */ /* 0x0008240000000800 */
.L_x_53:
[----:B0-----:R-:W0:Y:S02]  /*06b0*/  LDS R0, [R9+0x4] ;  /* 0x0000040009007984 */ /* 0x001e240000000800 */
[----:B0-----:R-:W-:-:S13]  /*06c0*/  ISETP.GT.AND P0, PT, R5, R0, PT ;  /* 0x000000000500720c */ /* 0x001fda0003f04270 */
[----:B------:R0:W-:Y:S02]  /*06d0*/  @P0 STS [R9], R0 ;  /* 0x0000000009000388 */ /* 0x0001e40000000800 */
.L_x_54:
[----:B------:R-:W-:-:S13]  /*06e0*/  ISETP.NE.AND P0, PT, R11, RZ, PT ;  /* 0x000000ff0b00720c */ /* 0x000fda0003f05270 */
[----:B------:R-:W-:Y:S05]  /*06f0*/  @P0 EXIT ;  /* 0x000000000000094d */ /* 0x000fea0003800000 */
[----:B------:R-:W5:Y:S01]  /*0700*/  LDS R5, [UR4] ;  /* 0x00000004ff057984 */ /* 0x000f620008000800 */
[----:B------:R-:W-:-:S05]  /*0710*/  IMAD.WIDE.U32 R2, R13, 0x4, R2 ;  /* 0x000000040d027825 */ /* 0x000fca00078e0002 */
[----:B-----5:R-:W-:Y:S01]  /*0720*/  STG.E desc[UR6][R2.64], R5 ;  /* 0x0000000502007986 */ /* 0x020fe2000c101906 */
[----:B------:R-:W-:Y:S05]  /*0730*/  EXIT ;  /* 0x000000000000794d */ /* 0x000fea0003800000 */
.L_x_55:
        /* <DEDUP_REMOVED lines=12> */
.L_x_57:


//--------------------- .nv.shared._Z7findMaxPi   --------------------------
	.section	.nv.shared._Z7findMaxPi,"aw",@nobits
	.sectionflags	@""
	.align	4
.nv.shared._Z7findMaxPi:
	.zero		3072


//--------------------- .nv.shared.reserved.0     --------------------------
	.section	.nv.shared.reserved.0,"aw",@nobits
	.weak		__nv_reservedSMEM_offset_0_alias
	.size		__nv_reservedSMEM_offset_0_alias, 0, 64
	.other		__nv_reservedSMEM_offset_0_alias,@"STO_CUDA_RESERVED_SHARED STV_DEFAULT"
__nv_reservedSMEM_offset_0_alias:
	.zero		0
	.zero		64


//--------------------- .nv.shared._Z7findMinPi   --------------------------
	.section	.nv.shared._Z7findMinPi,"aw",@nobits
	.sectionflags	@""
	.align	4
.nv.shared._Z7findMinPi:
	.zero		3072


//--------------------- .nv.constant0._Z7findMaxPi --------------------------
	.section	.nv.constant0._Z7findMaxPi,"a",@progbits
	.sectionflags	@""
	.align	4
.nv.constant0._Z7findMaxPi:
	.zero		904


//--------------------- .nv.constant0._Z7findMinPi --------------------------
	.section	.nv.constant0._Z7findMinPi,"a",@progbits
	.sectionflags	@""
	.align	4
.nv.constant0._Z7findMinPi:
	.zero		904


//--------------------- SYMBOLS --------------------------

	.type		.nv.reservedSmem.offset0,@object
	.size		.nv.reservedSmem.offset0,0x4
	.type		.nv.reservedSmem.cap,@object
	.size		.nv.reservedSmem.cap,0x4
